	.headerflags	@"EF_CUDA_TEXMODE_UNIFIED EF_CUDA_64BIT_ADDRESS EF_CUDA_SM89 EF_CUDA_VIRTUAL_SM(EF_CUDA_SM89)"
	.elftype	@"ET_EXEC"


//--------------------- .nv.info                  --------------------------
	.section	.nv.info,"",@"SHT_CUDA_INFO"
	.align	4


	//----- nvinfo : EIATTR_REGCOUNT
	.align		4
        /*0000*/ 	.byte	0x04, 0x2f
        /*0002*/ 	.short	(.L_2 - .L_1)
	.align		4
.L_1:
        /*0004*/ 	.word	index@(triton__0d1d2d3d4de)
        /*0008*/ 	.word	0x00000016


	//----- nvinfo : EIATTR_MAX_STACK_SIZE
	.align		4
.L_2:
        /*000c*/ 	.byte	0x04, 0x23
        /*000e*/ 	.short	(.L_4 - .L_3)
	.align		4
.L_3:
        /*0010*/ 	.word	index@(triton__0d1d2d3d4de)
        /*0014*/ 	.word	0x00000000


	//----- nvinfo : EIATTR_MIN_STACK_SIZE
	.align		4
.L_4:
        /*0018*/ 	.byte	0x04, 0x12
        /*001a*/ 	.short	(.L_6 - .L_5)
	.align		4
.L_5:
        /*001c*/ 	.word	index@(triton__0d1d2d3d4de)
        /*0020*/ 	.word	0x00000000


	//----- nvinfo : EIATTR_FRAME_SIZE
	.align		4
.L_6:
        /*0024*/ 	.byte	0x04, 0x11
        /*0026*/ 	.short	(.L_8 - .L_7)
	.align		4
.L_7:
        /*0028*/ 	.word	index@(triton__0d1d2d3d4de)
        /*002c*/ 	.word	0x00000000
.L_8:


//--------------------- .nv.info.triton__0d1d2d3d4de --------------------------
	.section	.nv.info.triton__0d1d2d3d4de,"",@"SHT_CUDA_INFO"
	.align	4


	//----- nvinfo : EIATTR_CUDA_API_VERSION
	.align		4
        /*0000*/ 	.byte	0x04, 0x37
        /*0002*/ 	.short	(.L_10 - .L_9)
.L_9:
        /*0004*/ 	.word	0x0000007b


	//----- nvinfo : EIATTR_PARAM_CBANK
	.align		4
.L_10:
        /*0008*/ 	.byte	0x04, 0x0a
        /*000a*/ 	.short	(.L_12 - .L_11)
	.align		4
.L_11:
        /*000c*/ 	.word	index@(.nv.constant0.triton__0d1d2d3d4de)
        /*0010*/ 	.short	0x0160
        /*0012*/ 	.short	0x0024


	//----- nvinfo : EIATTR_CBANK_PARAM_SIZE
	.align		4
.L_12:
        /*0014*/ 	.byte	0x03, 0x19
        /*0016*/ 	.short	0x0024


	//----- nvinfo : EIATTR_KPARAM_INFO
	.align		4
        /*0018*/ 	.byte	0x04, 0x17
        /*001a*/ 	.short	(.L_14 - .L_13)
.L_13:
        /*001c*/ 	.word	0x00000000
        /*0020*/ 	.short	0x0004
        /*0022*/ 	.short	0x0020
        /*0024*/ 	.byte	0x00, 0xf0, 0x11, 0x00


	//----- nvinfo : EIATTR_KPARAM_INFO
	.align		4
.L_14:
        /*0028*/ 	.byte	0x04, 0x17
        /*002a*/ 	.short	(.L_16 - .L_15)
.L_15:
        /*002c*/ 	.word	0x00000000
        /*0030*/ 	.short	0x0003
        /*0032*/ 	.short	0x0018
        /*0034*/ 	.byte	0x00, 0xf0, 0x21, 0x00


	//----- nvinfo : EIATTR_KPARAM_INFO
	.align		4
.L_16:
        /*0038*/ 	.byte	0x04, 0x17
        /*003a*/ 	.short	(.L_18 - .L_17)
.L_17:
        /*003c*/ 	.word	0x00000000
        /*0040*/ 	.short	0x0002
        /*0042*/ 	.short	0x0010
        /*0044*/ 	.byte	0x00, 0xf0, 0x21, 0x00


	//----- nvinfo : EIATTR_KPARAM_INFO
	.align		4
.L_18:
        /*0048*/ 	.byte	0x04, 0x17
        /*004a*/ 	.short	(.L_20 - .L_19)
.L_19:
        /*004c*/ 	.word	0x00000000
        /*0050*/ 	.short	0x0001
        /*0052*/ 	.short	0x0008
        /*0054*/ 	.byte	0x00, 0xf0, 0x21, 0x00


	//----- nvinfo : EIATTR_KPARAM_INFO
	.align		4
.L_20:
        /*0058*/ 	.byte	0x04, 0x17
        /*005a*/ 	.short	(.L_22 - .L_21)
.L_21:
        /*005c*/ 	.word	0x00000000
        /*0060*/ 	.short	0x0000
        /*0062*/ 	.short	0x0000
        /*0064*/ 	.byte	0x00, 0xf0, 0x21, 0x00


	//----- nvinfo : EIATTR_MAXREG_COUNT
	.align		4
.L_22:
        /*0068*/ 	.byte	0x03, 0x1b
        /*006a*/ 	.short	0x00ff


	//----- nvinfo : EIATTR_EXIT_INSTR_OFFSETS
	.align		4
        /*006c*/ 	.byte	0x04, 0x1c
        /*006e*/ 	.short	(.L_24 - .L_23)


	//   ....[0]....
.L_23:
        /*0070*/ 	.word	0x00000780


	//   ....[1]....
        /*0074*/ 	.word	0x000007a0


	//----- nvinfo : EIATTR_MAX_THREADS
	.align		4
.L_24:
        /*0078*/ 	.byte	0x04, 0x05
        /*007a*/ 	.short	(.L_26 - .L_25)
.L_25:
        /*007c*/ 	.word	0x00000100
        /*0080*/ 	.word	0x00000001
        /*0084*/ 	.word	0x00000001
.L_26:


//--------------------- .nv.rel.action            --------------------------
	.section	.nv.rel.action,"",@"SHT_CUDA_RELOCINFO"
	.align	8
	.sectionentsize	8
        /*0000*/ 	.byte	0x73, 0x00, 0x00, 0x00, 0x00, 0x00, 0x00, 0x00, 0x00, 0x00, 0x00, 0x11, 0x25, 0x00, 0x05, 0x36


//--------------------- .nv.constant0.triton__0d1d2d3d4de --------------------------
	.section	.nv.constant0.triton__0d1d2d3d4de,"a",@progbits
	.align	4
.nv.constant0.triton__0d1d2d3d4de:
	.zero		388


//--------------------- .text.triton__0d1d2d3d4de --------------------------
	.section	.text.triton__0d1d2d3d4de,"ax",@progbits
	.sectioninfo	@"SHI_REGISTERS=22"
	.align	128
        .global         triton__0d1d2d3d4de
        .type           triton__0d1d2d3d4de,@function
        .size           triton__0d1d2d3d4de,(.L_x_1 - triton__0d1d2d3d4de)
        .other          triton__0d1d2d3d4de,@"STO_CUDA_ENTRY STV_DEFAULT"
triton__0d1d2d3d4de:
.text.triton__0d1d2d3d4de:
[----:B------:R-:W-:-:S02]  /*0000*/  MOV R1, c[0x0][0x28] ;  /* 0x00000a0000017a02 */ /* 0x000fc40000000f00 */
[----:B------:R-:W0:Y:S01]  /*0010*/  S2R R0, SR_TID.X ;  /* 0x0000000000007919 */ /* 0x000e220000002100 */
[----:B------:R-:W-:Y:S01]  /*0020*/  CS2R R18, SRZ ;  /* 0x0000000000127805 */ /* 0x000fe2000001ff00 */
[----:B------:R-:W-:Y:S01]  /*0030*/  MOV R17, RZ ;  /* 0x000000ff00117202 */ /* 0x000fe20000000f00 */
[----:B------:R-:W-:Y:S01]  /*0040*/  ULDC.64 UR4, c[0x0][0x118] ;  /* 0x0000460000047ab9 */ /* 0x000fe20000000a00 */
[----:B------:R-:W1:Y:S01]  /*0050*/  S2R R3, SR_CTAID.X ;  /* 0x0000000000037919 */ /* 0x000e620000002500 */
[----:B0-----:R-:W-:-:S04]  /*0060*/  SHF.L.U32 R0, R0, 0x1, RZ ;  /* 0x0000000100007819 */ /* 0x001fc800000006ff */
[----:B------:R-:W-:-:S04]  /*0070*/  LOP3.LUT R0, R0, 0x1fe, RZ, 0xc0, !PT ;  /* 0x000001fe00007812 */ /* 0x000fc800078ec0ff */
[----:B-1----:R-:W-:-:S04]  /*0080*/  LEA R0, R3, R0, 0x9 ;  /* 0x0000000003007211 */ /* 0x002fc800078e48ff */
[C---:B------:R-:W-:Y:S01]  /*0090*/  ISETP.GE.AND P0, PT, R0.reuse, c[0x0][0x180], PT ;  /* 0x0000600000007a0c */ /* 0x040fe20003f06270 */
[----:B------:R-:W-:-:S05]  /*00a0*/  IMAD.HI R2, R0, 0x66666667, RZ ;  /* 0x6666666700027827 */ /* 0x000fca00078e02ff */
[----:B------:R-:W-:-:S04]  /*00b0*/  SHF.R.U32.HI R3, RZ, 0x1f, R2 ;  /* 0x0000001fff037819 */ /* 0x000fc80000011602 */
[----:B------:R-:W-:-:S05]  /*00c0*/  LEA.HI.SX32 R3, R2, R3, 0x16 ;  /* 0x0000000302037211 */ /* 0x000fca00078fb2ff */
[----:B------:R-:W-:-:S04]  /*00d0*/  IMAD R8, R3, -0xa00, R0 ;  /* 0xfffff60003087824 */ /* 0x000fc800078e0200 */
[----:B------:R-:W-:Y:S01]  /*00e0*/  IMAD R16, R3, 0x1400, R8 ;  /* 0x0000140003107824 */ /* 0x000fe200078e0208 */
[----:B------:R-:W-:Y:S02]  /*00f0*/  MOV R3, 0x2 ;  /* 0x0000000200037802 */ /* 0x000fe40000000f00 */
[----:B------:R-:W-:Y:S02]  /*0100*/  IADD3 R10, R8, 0xa00, RZ ;  /* 0x00000a00080a7810 */ /* 0x000fe40007ffe0ff */
[----:B------:R-:W-:-:S03]  /*0110*/  IADD3 R14, R16, 0xa00, RZ ;  /* 0x00000a00100e7810 */ /* 0x000fc60007ffe0ff */
[----:B------:R-:W-:-:S04]  /*0120*/  IMAD.WIDE.U32 R10, R10, R3, c[0x0][0x168] ;  /* 0x00005a000a0a7625 */ /* 0x000fc800078e0003 */
[CC--:B------:R-:W-:Y:S01]  /*0130*/  IMAD.WIDE R12, R14.reuse, R3.reuse, c[0x0][0x160] ;  /* 0x000058000e0c7625 */ /* 0x0c0fe200078e0203 */
[----:B------:R0:W2:Y:S03]  /*0140*/  @!P0 LDG.E.EL R18, [R10.64] ;  /* 0x000000040a128981 */ /* 0x0000a6000c2e1900 */
[-C--:B------:R-:W-:Y:S01]  /*0150*/  IMAD.WIDE R14, R14, R3.reuse, c[0x0][0x170] ;  /* 0x00005c000e0e7625 */ /* 0x080fe200078e0203 */
[----:B------:R2:W3:Y:S04]  /*0160*/  @!P0 LDG.E R17, [R12.64] ;  /* 0x000000040c118981 */ /* 0x0004e8000c1e1900 */
[----:B------:R1:W4:Y:S01]  /*0170*/  @!P0 LDG.E R19, [R14.64] ;  /* 0x000000040e138981 */ /* 0x000322000c1e1900 */
[----:B------:R-:W-:Y:S01]  /*0180*/  MOV R2, RZ ;  /* 0x000000ff00027202 */ /* 0x000fe20000000f00 */
[----:B------:R-:W-:Y:S01]  /*0190*/  IMAD.WIDE R8, R8, R3, c[0x0][0x168] ;  /* 0x00005a0008087625 */ /* 0x000fe200078e0203 */
[----:B------:R-:W-:-:S03]  /*01a0*/  CS2R R4, SRZ ;  /* 0x0000000000047805 */ /* 0x000fc6000001ff00 */
[CC--:B------:R-:W-:Y:S01]  /*01b0*/  IMAD.WIDE R6, R16.reuse, R3.reuse, c[0x0][0x160] ;  /* 0x0000580010067625 */ /* 0x0c0fe200078e0203 */
[----:B------:R5:W5:Y:S03]  /*01c0*/  @!P0 LDG.E.EL R2, [R8.64] ;  /* 0x0000000408028981 */ /* 0x000b66000c2e1900 */
[----:B0-----:R-:W-:Y:S01]  /*01d0*/  IMAD.WIDE R10, R16, R3, c[0x0][0x170] ;  /* 0x00005c00100a7625 */ /* 0x001fe200078e0203 */
[----:B------:R0:W5:Y:S04]  /*01e0*/  @!P0 LDG.E R4, [R6.64] ;  /* 0x0000000406048981 */ /* 0x000168000c1e1900 */
[----:B------:R0:W5:Y:S01]  /*01f0*/  @!P0 LDG.E R5, [R10.64] ;  /* 0x000000040a058981 */ /* 0x000162000c1e1900 */
[----:B-1----:R-:W-:-:S02]  /*0200*/  MOV R15, 0x3789ca3c ;  /* 0x3789ca3c000f7802 */ /* 0x002fc40000000f00 */
[----:B0-----:R-:W-:Y:S01]  /*0210*/  MOV R11, 0x3789ca3c ;  /* 0x3789ca3c000b7802 */ /* 0x001fe20000000f00 */
[--C-:B--2---:R-:W-:Y:S02]  /*0220*/  HADD2.F32 R13, -RZ, R18.reuse.H0_H0 ;  /* 0x20000012ff0d7230 */ /* 0x104fe40000004100 */
[----:B------:R-:W-:Y:S02]  /*0230*/  HADD2.F32 R18, -RZ, R18.H1_H1 ;  /* 0x30000012ff127230 */ /* 0x000fe40000004100 */
[--C-:B---3--:R-:W-:Y:S02]  /*0240*/  HADD2.F32 R12, -RZ, R17.reuse.H0_H0 ;  /* 0x20000011ff0c7230 */ /* 0x108fe40000004100 */
[----:B------:R-:W-:Y:S02]  /*0250*/  HADD2.F32 R17, -RZ, R17.H1_H1 ;  /* 0x30000011ff117230 */ /* 0x000fe40000004100 */
[--C-:B----4-:R-:W-:Y:S01]  /*0260*/  HADD2.F32 R14, -RZ, R19.reuse.H0_H0 ;  /* 0x20000013ff0e7230 */ /* 0x110fe20000004100 */
[----:B------:R-:W-:Y:S01]  /*0270*/  FADD R13, R12, R13 ;  /* 0x0000000d0c0d7221 */ /* 0x000fe20000000000 */
[----:B-----5:R-:W-:Y:S01]  /*0280*/  HADD2.F32 R8, -RZ, R19.H1_H1 ;  /* 0x30000013ff087230 */ /* 0x020fe20000004100 */
[----:B------:R-:W-:Y:S01]  /*0290*/  FADD R17, R17, R18 ;  /* 0x0000001211117221 */ /* 0x000fe20000000000 */
[----:B------:R-:W-:Y:S01]  /*02a0*/  MOV R12, 0xb9f560b9 ;  /* 0xb9f560b9000c7802 */ /* 0x000fe20000000f00 */
[----:B------:R-:W-:Y:S01]  /*02b0*/  FFMA R6, R14, 0.125, R13 ;  /* 0x3e0000000e067823 */ /* 0x000fe2000000000d */
[----:B------:R-:W-:Y:S01]  /*02c0*/  MOV R13, 0x3bac840b ;  /* 0x3bac840b000d7802 */ /* 0x000fe20000000f00 */
[----:B------:R-:W-:Y:S01]  /*02d0*/  FFMA R8, R8, 0.125, R17 ;  /* 0x3e00000008087823 */ /* 0x000fe20000000011 */
[----:B------:R-:W-:Y:S01]  /*02e0*/  MOV R17, 0xb9f560b9 ;  /* 0xb9f560b900117802 */ /* 0x000fe20000000f00 */
[----:B------:R-:W-:Y:S01]  /*02f0*/  FMUL R7, R6, 0.70710676908493041992 ;  /* 0x3f3504f306077820 */ /* 0x000fe20000400000 */
[----:B------:R-:W-:Y:S01]  /*0300*/  MOV R19, 0x3bac840b ;  /* 0x3bac840b00137802 */ /* 0x000fe20000000f00 */
[----:B------:R-:W-:Y:S01]  /*0310*/  FMUL R9, R8, 0.70710676908493041992 ;  /* 0x3f3504f308097820 */ /* 0x000fe20000400000 */
[----:B------:R-:W-:Y:S01]  /*0320*/  FMUL R6, R6, 0.5 ;  /* 0x3f00000006067820 */ /* 0x000fe20000400000 */
[----:B------:R-:W-:Y:S01]  /*0330*/  FADD.FTZ R14, |R7|, -RZ ;  /* 0x800000ff070e7221 */ /* 0x000fe20000010200 */
[----:B------:R-:W-:Y:S01]  /*0340*/  FMUL R8, R8, 0.5 ;  /* 0x3f00000008087820 */ /* 0x000fe20000400000 */
[----:B------:R-:W-:-:S03]  /*0350*/  FADD.FTZ R10, |R9|, -RZ ;  /* 0x800000ff090a7221 */ /* 0x000fc60000010200 */
[----:B------:R-:W-:Y:S02]  /*0360*/  FSETP.GE.AND P1, PT, R14, 1.0029599666595458984, PT ;  /* 0x3f8060fe0e00780b */ /* 0x000fe40003f26000 */
[----:B------:R-:W-:-:S11]  /*0370*/  FSETP.GE.AND P2, PT, R10, 1.0029599666595458984, PT ;  /* 0x3f8060fe0a00780b */ /* 0x000fd60003f46000 */
[----:B------:R-:W-:Y:S01]  /*0380*/  @!P1 MOV R11, 0x38b1e96a ;  /* 0x38b1e96a000b9802 */ /* 0x000fe20000000f00 */
[----:B------:R-:W-:Y:S01]  /*0390*/  @!P1 FMUL R14, R7, R7 ;  /* 0x00000007070e9220 */ /* 0x000fe20000400000 */
[----:B------:R-:W-:Y:S01]  /*03a0*/  @!P1 MOV R12, 0xba574d20 ;  /* 0xba574d20000c9802 */ /* 0x000fe20000000f00 */
[----:B------:R-:W-:Y:S01]  /*03b0*/  @!P2 FMUL R10, R9, R9 ;  /* 0x00000009090aa220 */ /* 0x000fe20000400000 */
[----:B------:R-:W-:Y:S02]  /*03c0*/  @!P2 MOV R15, 0x38b1e96a ;  /* 0x38b1e96a000fa802 */ /* 0x000fe40000000f00 */
[----:B------:R-:W-:Y:S01]  /*03d0*/  @!P2 MOV R17, 0xba574d20 ;  /* 0xba574d200011a802 */ /* 0x000fe20000000f00 */
[----:B------:R-:W-:Y:S01]  /*03e0*/  FFMA.FTZ R12, R14, R11, R12 ;  /* 0x0000000b0e0c7223 */ /* 0x000fe2000001000c */
[----:B------:R-:W-:Y:S02]  /*03f0*/  @!P1 MOV R13, 0x3baad5ea ;  /* 0x3baad5ea000d9802 */ /* 0x000fe40000000f00 */
[----:B------:R-:W-:Y:S01]  /*0400*/  @!P2 MOV R19, 0x3baad5ea ;  /* 0x3baad5ea0013a802 */ /* 0x000fe20000000f00 */
[----:B------:R-:W-:Y:S01]  /*0410*/  FFMA.FTZ R18, R10, R15, R17 ;  /* 0x0000000f0a127223 */ /* 0x000fe20000010011 */
[----:B------:R-:W-:Y:S01]  /*0420*/  MOV R11, 0xbd0c8162 ;  /* 0xbd0c8162000b7802 */ /* 0x000fe20000000f00 */
[----:B------:R-:W-:Y:S01]  /*0430*/  FFMA.FTZ R16, R12, R14, R13 ;  /* 0x0000000e0c107223 */ /* 0x000fe2000001000d */
[----:B------:R-:W-:Y:S01]  /*0440*/  MOV R15, 0xbd0c8162 ;  /* 0xbd0c8162000f7802 */ /* 0x000fe20000000f00 */
[----:B------:R-:W-:Y:S01]  /*0450*/  FFMA.FTZ R18, R18, R10, R19 ;  /* 0x0000000a12127223 */ /* 0x000fe20000010013 */
[----:B------:R-:W-:-:S02]  /*0460*/  @!P1 MOV R11, 0xbcdc1be7 ;  /* 0xbcdc1be7000b9802 */ /* 0x000fc40000000f00 */
[----:B------:R-:W-:Y:S02]  /*0470*/  @!P2 MOV R15, 0xbcdc1be7 ;  /* 0xbcdc1be7000fa802 */ /* 0x000fe40000000f00 */
[----:B------:R-:W-:Y:S01]  /*0480*/  MOV R12, 0x3e1cf906 ;  /* 0x3e1cf906000c7802 */ /* 0x000fe20000000f00 */
[----:B------:R-:W-:Y:S01]  /*0490*/  FFMA.FTZ R11, R16, R14, R11 ;  /* 0x0000000e100b7223 */ /* 0x000fe2000001000b */
[----:B------:R-:W-:Y:S01]  /*04a0*/  @!P1 MOV R12, 0x3de718af ;  /* 0x3de718af000c9802 */ /* 0x000fe20000000f00 */
[----:B------:R-:W-:Y:S01]  /*04b0*/  FFMA.FTZ R18, R18, R10, R15 ;  /* 0x0000000a12127223 */ /* 0x000fe2000001000f */
[----:B------:R-:W-:Y:S02]  /*04c0*/  MOV R15, 0x3e1cf906 ;  /* 0x3e1cf906000f7802 */ /* 0x000fe40000000f00 */
        /* <DEDUP_REMOVED lines=8> */
[----:B------:R-:W-:Y:S01]  /*0550*/  MOV R11, 0x3f20d842 ;  /* 0x3f20d842000b7802 */ /* 0x000fe20000000f00 */
[--C-:B------:R-:W-:Y:S01]  /*0560*/  HADD2.F32 R15, -RZ, R2.reuse.H1_H1 ;  /* 0x30000002ff0f7230 */ /* 0x100fe20000004100 */
[----:B------:R-:W-:Y:S01]  /*0570*/  @!P1 MOV R11, 0x3e0375d3 ;  /* 0x3e0375d3000b9802 */ /* 0x000fe20000000f00 */
[----:B------:R-:W-:Y:S01]  /*0580*/  FFMA.FTZ R18, R18, R10, R17 ;  /* 0x0000000a12127223 */ /* 0x000fe20000010011 */
[----:B------:R-:W-:Y:S01]  /*0590*/  MOV R13, 0x3f20d842 ;  /* 0x3f20d842000d7802 */ /* 0x000fe20000000f00 */
[----:B------:R-:W-:Y:S01]  /*05a0*/  HADD2.F32 R17, -RZ, R2.H0_H0 ;  /* 0x20000002ff117230 */ /* 0x000fe20000004100 */
[----:B------:R-:W-:Y:S01]  /*05b0*/  @!P2 MOV R13, 0x3e0375d3 ;  /* 0x3e0375d3000da802 */ /* 0x000fe20000000f00 */
[----:B------:R-:W-:Y:S01]  /*05c0*/  FFMA.FTZ R11, R12, R14, R11 ;  /* 0x0000000e0c0b7223 */ /* 0x000fe2000001000b */
[----:B------:R-:W-:Y:S01]  /*05d0*/  FSEL R16, -R14, R7, P1 ;  /* 0x000000070e107208 */ /* 0x000fe20000800100 */
[--C-:B------:R-:W-:Y:S01]  /*05e0*/  HADD2.F32 R14, -RZ, R4.reuse.H0_H0 ;  /* 0x20000004ff0e7230 */ /* 0x100fe20000004100 */
[----:B------:R-:W-:Y:S01]  /*05f0*/  FSEL R12, -R10, R9, P2 ;  /* 0x000000090a0c7208 */ /* 0x000fe20001000100 */
[----:B------:R-:W-:Y:S01]  /*0600*/  FFMA.FTZ R13, R18, R10, R13 ;  /* 0x0000000a120d7223 */ /* 0x000fe2000001000d */
[----:B------:R-:W-:Y:S01]  /*0610*/  HADD2.F32 R4, -RZ, R4.H1_H1 ;  /* 0x30000004ff047230 */ /* 0x000fe20000004100 */
[----:B------:R-:W-:Y:S01]  /*0620*/  FFMA.FTZ R11, R11, R16, R16 ;  /* 0x000000100b0b7223 */ /* 0x000fe20000010010 */
[----:B------:R-:W-:Y:S01]  /*0630*/  FADD R14, R14, R17 ;  /* 0x000000110e0e7221 */ /* 0x000fe20000000000 */
[----:B------:R-:W-:-:S02]  /*0640*/  FFMA.FTZ R12, R13, R12, R12 ;  /* 0x0000000c0d0c7223 */ /* 0x000fc4000001000c */
[----:B------:R-:W0:Y:S01]  /*0650*/  @P1 MUFU.EX2 R10, R11 ;  /* 0x0000000b000a1308 */ /* 0x000e220000000800 */
[----:B------:R-:W-:-:S07]  /*0660*/  FADD R4, R4, R15 ;  /* 0x0000000f04047221 */ /* 0x000fce0000000000 */
[----:B------:R-:W1:Y:S01]  /*0670*/  @P2 MUFU.EX2 R13, R12 ;  /* 0x0000000c000d2308 */ /* 0x000e620000000800 */
[----:B0-----:R-:W-:-:S05]  /*0680*/  @P1 FADD R10, -R10, 1 ;  /* 0x3f8000000a0a1421 */ /* 0x001fca0000000100 */
[----:B------:R-:W-:Y:S01]  /*0690*/  @P1 LOP3.LUT R11, R10, 0x80000000, R7, 0xf8, !PT ;  /* 0x800000000a0b1812 */ /* 0x000fe200078ef807 */
[----:B------:R-:W-:Y:S01]  /*06a0*/  HADD2.F32 R7, -RZ, R5.H0_H0 ;  /* 0x20000005ff077230 */ /* 0x000fe20000004100 */
[----:B-1----:R-:W-:-:S03]  /*06b0*/  @P2 FADD R2, -R13, 1 ;  /* 0x3f8000000d022421 */ /* 0x002fc60000000100 */
[----:B------:R-:W-:Y:S01]  /*06c0*/  FADD R11, R11, 1 ;  /* 0x3f8000000b0b7421 */ /* 0x000fe20000000000 */
[----:B------:R-:W-:Y:S01]  /*06d0*/  FFMA R7, R7, 0.125, R14 ;  /* 0x3e00000007077823 */ /* 0x000fe2000000000e */
[----:B------:R-:W-:Y:S01]  /*06e0*/  @P2 LOP3.LUT R12, R2, 0x80000000, R9, 0xf8, !PT ;  /* 0x80000000020c2812 */ /* 0x000fe200078ef809 */
[----:B------:R-:W-:Y:S01]  /*06f0*/  HADD2.F32 R9, -RZ, R5.H1_H1 ;  /* 0x30000005ff097230 */ /* 0x000fe20000004100 */
[----:B------:R-:W-:Y:S01]  /*0700*/  FMUL R6, R6, R11 ;  /* 0x0000000b06067220 */ /* 0x000fe20000400000 */
[----:B------:R-:W-:Y:S02]  /*0710*/  IMAD.WIDE R2, R0, R3, c[0x0][0x178] ;  /* 0x00005e0000027625 */ /* 0x000fe400078e0203 */
[----:B------:R-:W-:Y:S01]  /*0720*/  FADD R5, R12, 1 ;  /* 0x3f8000000c057421 */ /* 0x000fe20000000000 */
[----:B------:R-:W-:Y:S01]  /*0730*/  FFMA R4, R9, 0.125, R4 ;  /* 0x3e00000009047823 */ /* 0x000fe20000000004 */
[----:B------:R-:W-:Y:S02]  /*0740*/  FMUL R6, R7, R6 ;  /* 0x0000000607067220 */ /* 0x000fe40000400000 */
[----:B------:R-:W-:-:S04]  /*0750*/  FMUL R5, R8, R5 ;  /* 0x0000000508057220 */ /* 0x000fc80000400000 */
[----:B------:R-:W-:-:S05]  /*0760*/  FMUL R5, R4, R5 ;  /* 0x0000000504057220 */ /* 0x000fca0000400000 */
[----:B------:R-:W-:Y:S01]  /*0770*/  F2FP.F16.F32.PACK_AB R5, R5, R6 ;  /* 0x000000060505723e */ /* 0x000fe200000000ff */
[----:B------:R-:W-:Y:S06]  /*0780*/  @P0 EXIT ;  /* 0x000000000000094d */ /* 0x000fec0003800000 */
[----:B------:R-:W-:Y:S01]  /*0790*/  STG.E [R2.64], R5 ;  /* 0x0000000502007986 */ /* 0x000fe2000c101904 */
[----:B------:R-:W-:Y:S05]  /*07a0*/  EXIT ;  /* 0x000000000000794d */ /* 0x000fea0003800000 */
.L_x_0:
[----:B------:R-:W-:-:S00]  /*07b0*/  BRA `(.L_x_0) ;  /* 0xfffffff000007947 */ /* 0x000fc0000383ffff */
[----:B------:R-:W-:-:S00]  /*07c0*/  NOP ;  /* 0x0000000000007918 */ /* 0x000fc00000000000 */
        /* <DEDUP_REMOVED lines=11> */
.L_x_1:


//--------------------- .nv.global.init           --------------------------
	.section	.nv.global.init,"aw",@progbits
.nv.global.init:
	.type		_$_str,@object
	.size		_$_str,(.L_0 - _$_str)
_$_str:
        /*0000*/ 	.byte	0x5f, 0x5f, 0x43, 0x55, 0x44, 0x41, 0x5f, 0x46, 0x54, 0x5a, 0x00
.L_0:
